//
// Generated by NVIDIA NVVM Compiler
//
// Compiler Build ID: CL-36424714
// Cuda compilation tools, release 13.0, V13.0.88
// Based on NVVM 20.0.0
//

.version 9.0
.target sm_100
.address_size 64

	// .globl	_Z4testdPi

.visible .entry _Z4testdPi(
	.param .f64 _Z4testdPi_param_0,
	.param .u64 .ptr .align 1 _Z4testdPi_param_1
)
{
	.reg .pred 	%p<4>;
	.reg .b32 	%r<12>;
	.reg .b64 	%rd<3>;
	.reg .b64 	%fd<4>;

	ld.param.f64 	%fd1, [_Z4testdPi_param_0];
	ld.param.u64 	%rd1, [_Z4testdPi_param_1];
	{
	.reg .b32 %temp; 
	mov.b64 	{%temp, %r1}, %fd1;
	}
	and.b32  	%r2, %r1, 2146435072;
	setp.eq.s32 	%p1, %r2, 0;
	mul.f64 	%fd2, %fd1, 0d4350000000000000;
	{
	.reg .b32 %temp; 
	mov.b64 	{%temp, %r3}, %fd2;
	}
	and.b32  	%r4, %r3, 2146435072;
	add.s32 	%r5, %r4, -56623104;
	selp.f64 	%fd3, %fd2, %fd1, %p1;
	selp.b32 	%r6, %r5, %r2, %p1;
	setp.eq.f64 	%p2, %fd3, 0d0000000000000000;
	setp.eq.s32 	%p3, %r6, 2146435072;
	add.s32 	%r8, %r6, -1071644672;
	shr.s32 	%r9, %r8, 20;
	selp.b32 	%r10, 0, %r9, %p3;
	selp.b32 	%r11, 0, %r10, %p2;
	cvta.to.global.u64 	%rd2, %rd1;
	st.global.u32 	[%rd2], %r11;
	ret;

}


// ===== COMPILED SASS (sm_100) =====

	.target	sm_100

	.elftype	@"ET_EXEC"


//--------------------- .note.nv.tkinfo           --------------------------
	.section	.note.nv.tkinfo,"",@"SHT_NOTE"
	.sectionflags	@"SHF_NOTE_NV_TKINFO"
	.tkinfo
        /*0018*/ 	.word	0x00000002
        /*0030*/ 	.string	""
        /*0030*/ 	.string	"ptxas"
        /*0030*/ 	.string	"Cuda compilation tools, release 13.0, V13.0.88"
        /*0030*/ 	.string	"Build cuda_13.0.r13.0/compiler.36424714_0"
        /*0030*/ 	.string	"-arch sm_100 -m 64 "



//--------------------- .note.nv.cuinfo           --------------------------
	.section	.note.nv.cuinfo,"",@"SHT_NOTE"
	.sectionflags	@"SHF_NOTE_NV_CUINFO"
        /*0018*/ 	.short	0x0002
        /*001a*/ 	.short	0x0064
        /*001c*/ 	.short	0x0082
	.zero		2


//--------------------- .nv.info                  --------------------------
	.section	.nv.info,"",@"SHT_CUDA_INFO"
	.align	4


	//----- nvinfo : EIATTR_REGCOUNT
	.align		4
        /*0000*/ 	.byte	0x04, 0x2f
        /*0002*/ 	.short	(.L_1 - .L_0)
	.align		4
.L_0:
        /*0004*/ 	.word	index@(_Z4testdPi)
        /*0008*/ 	.word	0x0000000b


	//----- nvinfo : EIATTR_FRAME_SIZE
	.align		4
.L_1:
        /*000c*/ 	.byte	0x04, 0x11
        /*000e*/ 	.short	(.L_3 - .L_2)
	.align		4
.L_2:
        /*0010*/ 	.word	index@(_Z4testdPi)
        /*0014*/ 	.word	0x00000000


	//----- nvinfo : EIATTR_MIN_STACK_SIZE
	.align		4
.L_3:
        /*0018*/ 	.byte	0x04, 0x12
        /*001a*/ 	.short	(.L_5 - .L_4)
	.align		4
.L_4:
        /*001c*/ 	.word	index@(_Z4testdPi)
        /*0020*/ 	.word	0x00000000
.L_5:


//--------------------- .nv.compat                --------------------------
	.section	.nv.compat,"",@"SHT_CUDA_COMPAT_INFO"
	.align	4
        /*0000*/ 	.byte	0x02, 0x09, 0x00, 0x00, 0x02, 0x02, 0x01, 0x00, 0x02, 0x05, 0x05, 0x00, 0x03, 0x07, 0x01, 0x01
        /*0010*/ 	.byte	0x02, 0x03, 0x00, 0x00, 0x02, 0x06, 0x01, 0x00, 0x04, 0x0b, 0x08, 0x00, 0x01, 0x00, 0x00, 0x00
        /*0020*/ 	.byte	0x00, 0x00, 0x00, 0x00


//--------------------- .nv.info._Z4testdPi       --------------------------
	.section	.nv.info._Z4testdPi,"",@"SHT_CUDA_INFO"
	.sectionflags	@""
	.align	4


	//----- nvinfo : EIATTR_CUDA_API_VERSION
	.align		4
        /*0000*/ 	.byte	0x04, 0x37
        /*0002*/ 	.short	(.L_7 - .L_6)
.L_6:
        /*0004*/ 	.word	0x00000082


	//----- nvinfo : EIATTR_KPARAM_INFO
	.align		4
.L_7:
        /*0008*/ 	.byte	0x04, 0x17
        /*000a*/ 	.short	(.L_9 - .L_8)
.L_8:
        /*000c*/ 	.word	0x00000000
        /*0010*/ 	.short	0x0001
        /*0012*/ 	.short	0x0008
        /*0014*/ 	.byte	0x00, 0xf5, 0x21, 0x00


	//----- nvinfo : EIATTR_KPARAM_INFO
	.align		4
.L_9:
        /*0018*/ 	.byte	0x04, 0x17
        /*001a*/ 	.short	(.L_11 - .L_10)
.L_10:
        /*001c*/ 	.word	0x00000000
        /*0020*/ 	.short	0x0000
        /*0022*/ 	.short	0x0000
        /*0024*/ 	.byte	0x00, 0xf0, 0x21, 0x00


	//----- nvinfo : EIATTR_SPARSE_MMA_MASK
	.align		4
.L_11:
        /*0028*/ 	.byte	0x03, 0x50
        /*002a*/ 	.short	0x0000


	//----- nvinfo : EIATTR_MAXREG_COUNT
	.align		4
        /*002c*/ 	.byte	0x03, 0x1b
        /*002e*/ 	.short	0x00ff


	//----- nvinfo : EIATTR_MERCURY_ISA_VERSION
	.align		4
        /*0030*/ 	.byte	0x03, 0x5f
        /*0032*/ 	.short	0x0101


	//----- nvinfo : EIATTR_VRC_CTA_INIT_COUNT
	.align		4
        /*0034*/ 	.byte	0x02, 0x4a
	.zero		1
	.zero		1


	//----- nvinfo : EIATTR_EXIT_INSTR_OFFSETS
	.align		4
        /*0038*/ 	.byte	0x04, 0x1c
        /*003a*/ 	.short	(.L_13 - .L_12)


	//   ....[0]....
.L_12:
        /*003c*/ 	.word	0x00000120


	//----- nvinfo : EIATTR_CBANK_PARAM_SIZE
	.align		4
.L_13:
        /*0040*/ 	.byte	0x03, 0x19
        /*0042*/ 	.short	0x0010


	//----- nvinfo : EIATTR_PARAM_CBANK
	.align		4
        /*0044*/ 	.byte	0x04, 0x0a
        /*0046*/ 	.short	(.L_15 - .L_14)
	.align		4
.L_14:
        /*0048*/ 	.word	index@(.nv.constant0._Z4testdPi)
        /*004c*/ 	.short	0x0380
        /*004e*/ 	.short	0x0010


	//----- nvinfo : EIATTR_SW_WAR
	.align		4
.L_15:
        /*0050*/ 	.byte	0x04, 0x36
        /*0052*/ 	.short	(.L_17 - .L_16)
.L_16:
        /*0054*/ 	.word	0x00000008
.L_17:


//--------------------- .nv.callgraph             --------------------------
	.section	.nv.callgraph,"",@"SHT_CUDA_CALLGRAPH"
	.align	4
	.sectionentsize	8
	.align		4
        /*0000*/ 	.word	0x00000000
	.align		4
        /*0004*/ 	.word	0xffffffff
	.align		4
        /*0008*/ 	.word	0x00000000
	.align		4
        /*000c*/ 	.word	0xfffffffe
	.align		4
        /*0010*/ 	.word	0x00000000
	.align		4
        /*0014*/ 	.word	0xfffffffd
	.align		4
        /*0018*/ 	.word	0x00000000
	.align		4
        /*001c*/ 	.word	0xfffffffc


//--------------------- .text._Z4testdPi          --------------------------
	.section	.text._Z4testdPi,"ax",@progbits
	.align	128
        .global         _Z4testdPi
        .type           _Z4testdPi,@function
        .size           _Z4testdPi,(.L_x_1 - _Z4testdPi)
        .other          _Z4testdPi,@"STO_CUDA_ENTRY STV_DEFAULT"
_Z4testdPi:
.text._Z4testdPi:
[----:B------:R-:W-:Y:S08]  /*0000*/  LDC R1, c[0x0][0x37c] ;  /* 0x0000df00ff017b82 */ /* 0x000ff00000000800 */
[----:B------:R-:W0:Y:S01]  /*0010*/  LDC.64 R2, c[0x0][0x380] ;  /* 0x0000e000ff027b82 */ /* 0x000e220000000a00 */
[----:B------:R-:W1:Y:S07]  /*0020*/  LDCU.64 UR4, c[0x0][0x358] ;  /* 0x00006b00ff0477ac */ /* 0x000e6e0008000a00 */
[----:B------:R-:W2:Y:S08]  /*0030*/  LDC.64 R6, c[0x0][0x380] ;  /* 0x0000e000ff067b82 */ /* 0x000eb00000000a00 */
[----:B------:R-:W1:Y:S01]  /*0040*/  LDC.64 R4, c[0x0][0x388] ;  /* 0x0000e200ff047b82 */ /* 0x000e620000000a00 */
[----:B0-----:R-:W-:Y:S01]  /*0050*/  DMUL R2, R2, 1.80143985094819840000e+16 ;  /* 0x4350000002027828 */ /* 0x001fe20000000000 */
[----:B--2---:R-:W-:-:S09]  /*0060*/  LOP3.LUT P0, R8, R7, 0x7ff00000, RZ, 0xc0, !PT ;  /* 0x7ff0000007087812 */ /* 0x004fd2000780c0ff */
[C---:B------:R-:W-:Y:S02]  /*0070*/  LOP3.LUT R0, R3.reuse, 0x7ff00000, RZ, 0xc0, !PT ;  /* 0x7ff0000003007812 */ /* 0x040fe400078ec0ff */
[----:B------:R-:W-:Y:S02]  /*0080*/  FSEL R2, R2, R6, !P0 ;  /* 0x0000000602027208 */ /* 0x000fe40004000000 */
[----:B------:R-:W-:Y:S01]  /*0090*/  FSEL R3, R3, R7, !P0 ;  /* 0x0000000703037208 */ /* 0x000fe20004000000 */
[----:B------:R-:W-:-:S05]  /*00a0*/  @!P0 VIADD R8, R0, 0xfca00000 ;  /* 0xfca0000000088836 */ /* 0x000fca0000000000 */
[----:B------:R-:W-:Y:S01]  /*00b0*/  DSETP.NEU.AND P0, PT, R2, RZ, PT ;  /* 0x000000ff0200722a */ /* 0x000fe20003f0d000 */
[C---:B------:R-:W-:Y:S01]  /*00c0*/  VIADD R0, R8.reuse, 0xc0200000 ;  /* 0xc020000008007836 */ /* 0x040fe20000000000 */
[----:B------:R-:W-:-:S04]  /*00d0*/  ISETP.NE.AND P1, PT, R8, 0x7ff00000, PT ;  /* 0x7ff000000800780c */ /* 0x000fc80003f25270 */
[----:B------:R-:W-:-:S04]  /*00e0*/  SHF.R.S32.HI R0, RZ, 0x14, R0 ;  /* 0x00000014ff007819 */ /* 0x000fc80000011400 */
[----:B------:R-:W-:-:S04]  /*00f0*/  SEL R0, R0, RZ, P1 ;  /* 0x000000ff00007207 */ /* 0x000fc80000800000 */
[----:B------:R-:W-:-:S05]  /*0100*/  SEL R3, R0, RZ, P0 ;  /* 0x000000ff00037207 */ /* 0x000fca0000000000 */
[----:B-1----:R-:W-:Y:S01]  /*0110*/  STG.E desc[UR4][R4.64], R3 ;  /* 0x0000000304007986 */ /* 0x002fe2000c101904 */
[----:B------:R-:W-:Y:S05]  /*0120*/  EXIT ;  /* 0x000000000000794d */ /* 0x000fea0003800000 */
.L_x_0:
[----:B------:R-:W-:-:S00]  /*0130*/  BRA `(.L_x_0) ;  /* 0xfffffffc00fc7947 */ /* 0x000fc0000383ffff */
[----:B------:R-:W-:-:S00]  /*0140*/  NOP ;  /* 0x0000000000007918 */ /* 0x000fc00000000000 */
        /* <DEDUP_REMOVED lines=11> */
.L_x_1:


//--------------------- .nv.shared.reserved.0     --------------------------
	.section	.nv.shared.reserved.0,"aw",@nobits
	.weak		__nv_reservedSMEM_offset_0_alias
	.size		__nv_reservedSMEM_offset_0_alias, 0, 64
	.other		__nv_reservedSMEM_offset_0_alias,@"STO_CUDA_RESERVED_SHARED STV_DEFAULT"
__nv_reservedSMEM_offset_0_alias:
	.zero		0
	.zero		64


//--------------------- .nv.constant0._Z4testdPi  --------------------------
	.section	.nv.constant0._Z4testdPi,"a",@progbits
	.sectionflags	@""
	.align	4
.nv.constant0._Z4testdPi:
	.zero		912


//--------------------- SYMBOLS --------------------------

	.type		.nv.reservedSmem.offset0,@object
	.size		.nv.reservedSmem.offset0,0x4
